//
// Generated by NVIDIA NVVM Compiler
//
// Compiler Build ID: CL-36424714
// Cuda compilation tools, release 13.0, V13.0.88
// Based on NVVM 20.0.0
//

.version 9.0
.target sm_100
.address_size 64

	// .globl	_Z6kernelPiS_S_iii
// _ZZ6kernelPiS_S_iiiE3tmp has been demoted

.visible .entry _Z6kernelPiS_S_iii(
	.param .u64 .ptr .align 1 _Z6kernelPiS_S_iii_param_0,
	.param .u64 .ptr .align 1 _Z6kernelPiS_S_iii_param_1,
	.param .u64 .ptr .align 1 _Z6kernelPiS_S_iii_param_2,
	.param .u32 _Z6kernelPiS_S_iii_param_3,
	.param .u32 _Z6kernelPiS_S_iii_param_4,
	.param .u32 _Z6kernelPiS_S_iii_param_5
)
{
	.reg .pred 	%p<8>;
	.reg .b32 	%r<75>;
	.reg .b64 	%rd<29>;
	// demoted variable
	.shared .align 4 .b8 _ZZ6kernelPiS_S_iiiE3tmp[4];
	ld.param.u64 	%rd4, [_Z6kernelPiS_S_iii_param_0];
	ld.param.u64 	%rd5, [_Z6kernelPiS_S_iii_param_1];
	ld.param.u64 	%rd3, [_Z6kernelPiS_S_iii_param_2];
	ld.param.u32 	%r20, [_Z6kernelPiS_S_iii_param_3];
	ld.param.u32 	%r21, [_Z6kernelPiS_S_iii_param_4];
	ld.param.u32 	%r22, [_Z6kernelPiS_S_iii_param_5];
	cvta.to.global.u64 	%rd1, %rd5;
	cvta.to.global.u64 	%rd2, %rd4;
	mov.b32 	%r23, 0;
	st.shared.u32 	[_ZZ6kernelPiS_S_iiiE3tmp], %r23;
	bar.sync 	0;
	mov.u32 	%r73, %tid.x;
	setp.ge.u32 	%p1, %r73, %r20;
	@%p1 bra 	$L__BB0_8;
	setp.ge.s32 	%p2, %r73, %r20;
	@%p2 bra 	$L__BB0_7;
	mov.u32 	%r24, %ctaid.x;
	mul.lo.s32 	%r2, %r21, %r24;
	mov.u32 	%r3, %ctaid.y;
	add.s32 	%r25, %r73, %r22;
	max.s32 	%r26, %r20, %r25;
	setp.lt.s32 	%p3, %r25, %r20;
	selp.u32 	%r27, 1, 0, %p3;
	add.s32 	%r28, %r25, %r27;
	sub.s32 	%r29, %r26, %r28;
	div.u32 	%r30, %r29, %r22;
	add.s32 	%r4, %r30, %r27;
	and.b32  	%r31, %r4, 3;
	setp.eq.s32 	%p4, %r31, 3;
	@%p4 bra 	$L__BB0_5;
	mad.lo.s32 	%r71, %r73, %r21, %r3;
	mul.lo.s32 	%r6, %r22, %r21;
	add.s32 	%r70, %r73, %r2;
	add.s32 	%r32, %r4, 1;
	and.b32  	%r33, %r32, 3;
	neg.s32 	%r69, %r33;
$L__BB0_4:
	.pragma "nounroll";
	mul.wide.u32 	%rd6, %r70, 4;
	add.s64 	%rd7, %rd2, %rd6;
	ld.global.u32 	%r34, [%rd7];
	mul.wide.u32 	%rd8, %r71, 4;
	add.s64 	%rd9, %rd1, %rd8;
	ld.global.u32 	%r35, [%rd9];
	mul.lo.s32 	%r36, %r35, %r34;
	atom.shared.add.u32 	%r37, [_ZZ6kernelPiS_S_iiiE3tmp], %r36;
	add.s32 	%r73, %r73, %r22;
	add.s32 	%r71, %r71, %r6;
	add.s32 	%r70, %r70, %r22;
	add.s32 	%r69, %r69, 1;
	setp.ne.s32 	%p5, %r69, 0;
	@%p5 bra 	$L__BB0_4;
$L__BB0_5:
	setp.lt.u32 	%p6, %r4, 3;
	@%p6 bra 	$L__BB0_7;
$L__BB0_6:
	add.s32 	%r38, %r73, %r2;
	mul.wide.u32 	%rd10, %r38, 4;
	add.s64 	%rd11, %rd2, %rd10;
	ld.global.u32 	%r39, [%rd11];
	mad.lo.s32 	%r40, %r73, %r21, %r3;
	mul.wide.u32 	%rd12, %r40, 4;
	add.s64 	%rd13, %rd1, %rd12;
	ld.global.u32 	%r41, [%rd13];
	mul.lo.s32 	%r42, %r41, %r39;
	atom.shared.add.u32 	%r43, [_ZZ6kernelPiS_S_iiiE3tmp], %r42;
	add.s32 	%r44, %r73, %r22;
	add.s32 	%r45, %r38, %r22;
	mul.wide.u32 	%rd14, %r45, 4;
	add.s64 	%rd15, %rd2, %rd14;
	ld.global.u32 	%r46, [%rd15];
	mad.lo.s32 	%r47, %r44, %r21, %r3;
	mul.wide.u32 	%rd16, %r47, 4;
	add.s64 	%rd17, %rd1, %rd16;
	ld.global.u32 	%r48, [%rd17];
	mul.lo.s32 	%r49, %r48, %r46;
	atom.shared.add.u32 	%r50, [_ZZ6kernelPiS_S_iiiE3tmp], %r49;
	add.s32 	%r51, %r44, %r22;
	add.s32 	%r52, %r45, %r22;
	mul.wide.u32 	%rd18, %r52, 4;
	add.s64 	%rd19, %rd2, %rd18;
	ld.global.u32 	%r53, [%rd19];
	mad.lo.s32 	%r54, %r51, %r21, %r3;
	mul.wide.u32 	%rd20, %r54, 4;
	add.s64 	%rd21, %rd1, %rd20;
	ld.global.u32 	%r55, [%rd21];
	mul.lo.s32 	%r56, %r55, %r53;
	atom.shared.add.u32 	%r57, [_ZZ6kernelPiS_S_iiiE3tmp], %r56;
	add.s32 	%r58, %r51, %r22;
	add.s32 	%r59, %r52, %r22;
	mul.wide.u32 	%rd22, %r59, 4;
	add.s64 	%rd23, %rd2, %rd22;
	ld.global.u32 	%r60, [%rd23];
	mad.lo.s32 	%r61, %r58, %r21, %r3;
	mul.wide.u32 	%rd24, %r61, 4;
	add.s64 	%rd25, %rd1, %rd24;
	ld.global.u32 	%r62, [%rd25];
	mul.lo.s32 	%r63, %r62, %r60;
	atom.shared.add.u32 	%r64, [_ZZ6kernelPiS_S_iiiE3tmp], %r63;
	add.s32 	%r73, %r58, %r22;
	setp.lt.s32 	%p7, %r73, %r20;
	@%p7 bra 	$L__BB0_6;
$L__BB0_7:
	bar.sync 	0;
	ld.shared.u32 	%r65, [_ZZ6kernelPiS_S_iiiE3tmp];
	mov.u32 	%r66, %ctaid.x;
	mov.u32 	%r67, %ctaid.y;
	mad.lo.s32 	%r68, %r21, %r66, %r67;
	cvta.to.global.u64 	%rd26, %rd3;
	mul.wide.u32 	%rd27, %r68, 4;
	add.s64 	%rd28, %rd26, %rd27;
	st.global.u32 	[%rd28], %r65;
$L__BB0_8:
	ret;

}


// ===== COMPILED SASS (sm_100) =====

	.target	sm_100

	.elftype	@"ET_EXEC"


//--------------------- .note.nv.tkinfo           --------------------------
	.section	.note.nv.tkinfo,"",@"SHT_NOTE"
	.sectionflags	@"SHF_NOTE_NV_TKINFO"
	.tkinfo
        /*0018*/ 	.word	0x00000002
        /*0030*/ 	.string	""
        /*0030*/ 	.string	"ptxas"
        /*0030*/ 	.string	"Cuda compilation tools, release 13.0, V13.0.88"
        /*0030*/ 	.string	"Build cuda_13.0.r13.0/compiler.36424714_0"
        /*0030*/ 	.string	"-arch sm_100 -m 64 "



//--------------------- .note.nv.cuinfo           --------------------------
	.section	.note.nv.cuinfo,"",@"SHT_NOTE"
	.sectionflags	@"SHF_NOTE_NV_CUINFO"
        /*0018*/ 	.short	0x0002
        /*001a*/ 	.short	0x0064
        /*001c*/ 	.short	0x0082
	.zero		2


//--------------------- .nv.info                  --------------------------
	.section	.nv.info,"",@"SHT_CUDA_INFO"
	.align	4


	//----- nvinfo : EIATTR_REGCOUNT
	.align		4
        /*0000*/ 	.byte	0x04, 0x2f
        /*0002*/ 	.short	(.L_1 - .L_0)
	.align		4
.L_0:
        /*0004*/ 	.word	index@(_Z6kernelPiS_S_iii)
        /*0008*/ 	.word	0x0000001e


	//----- nvinfo : EIATTR_FRAME_SIZE
	.align		4
.L_1:
        /*000c*/ 	.byte	0x04, 0x11
        /*000e*/ 	.short	(.L_3 - .L_2)
	.align		4
.L_2:
        /*0010*/ 	.word	index@(_Z6kernelPiS_S_iii)
        /*0014*/ 	.word	0x00000000


	//----- nvinfo : EIATTR_MIN_STACK_SIZE
	.align		4
.L_3:
        /*0018*/ 	.byte	0x04, 0x12
        /*001a*/ 	.short	(.L_5 - .L_4)
	.align		4
.L_4:
        /*001c*/ 	.word	index@(_Z6kernelPiS_S_iii)
        /*0020*/ 	.word	0x00000000
.L_5:


//--------------------- .nv.compat                --------------------------
	.section	.nv.compat,"",@"SHT_CUDA_COMPAT_INFO"
	.align	4
        /*0000*/ 	.byte	0x02, 0x09, 0x00, 0x00, 0x02, 0x02, 0x01, 0x00, 0x02, 0x05, 0x05, 0x00, 0x03, 0x07, 0x01, 0x01
        /*0010*/ 	.byte	0x02, 0x03, 0x00, 0x00, 0x02, 0x06, 0x01, 0x00, 0x04, 0x0b, 0x08, 0x00, 0x09, 0x00, 0x00, 0x00
        /*0020*/ 	.byte	0x00, 0x00, 0x00, 0x00


//--------------------- .nv.info._Z6kernelPiS_S_iii --------------------------
	.section	.nv.info._Z6kernelPiS_S_iii,"",@"SHT_CUDA_INFO"
	.sectionflags	@""
	.align	4


	//----- nvinfo : EIATTR_CUDA_API_VERSION
	.align		4
        /*0000*/ 	.byte	0x04, 0x37
        /*0002*/ 	.short	(.L_7 - .L_6)
.L_6:
        /*0004*/ 	.word	0x00000082


	//----- nvinfo : EIATTR_KPARAM_INFO
	.align		4
.L_7:
        /*0008*/ 	.byte	0x04, 0x17
        /*000a*/ 	.short	(.L_9 - .L_8)
.L_8:
        /*000c*/ 	.word	0x00000000
        /*0010*/ 	.short	0x0005
        /*0012*/ 	.short	0x0020
        /*0014*/ 	.byte	0x00, 0xf0, 0x11, 0x00


	//----- nvinfo : EIATTR_KPARAM_INFO
	.align		4
.L_9:
        /*0018*/ 	.byte	0x04, 0x17
        /*001a*/ 	.short	(.L_11 - .L_10)
.L_10:
        /*001c*/ 	.word	0x00000000
        /*0020*/ 	.short	0x0004
        /*0022*/ 	.short	0x001c
        /*0024*/ 	.byte	0x00, 0xf0, 0x11, 0x00


	//----- nvinfo : EIATTR_KPARAM_INFO
	.align		4
.L_11:
        /*0028*/ 	.byte	0x04, 0x17
        /*002a*/ 	.short	(.L_13 - .L_12)
.L_12:
        /*002c*/ 	.word	0x00000000
        /*0030*/ 	.short	0x0003
        /*0032*/ 	.short	0x0018
        /*0034*/ 	.byte	0x00, 0xf0, 0x11, 0x00


	//----- nvinfo : EIATTR_KPARAM_INFO
	.align		4
.L_13:
        /*0038*/ 	.byte	0x04, 0x17
        /*003a*/ 	.short	(.L_15 - .L_14)
.L_14:
        /*003c*/ 	.word	0x00000000
        /*0040*/ 	.short	0x0002
        /*0042*/ 	.short	0x0010
        /*0044*/ 	.byte	0x00, 0xf5, 0x21, 0x00


	//----- nvinfo : EIATTR_KPARAM_INFO
	.align		4
.L_15:
        /*0048*/ 	.byte	0x04, 0x17
        /*004a*/ 	.short	(.L_17 - .L_16)
.L_16:
        /*004c*/ 	.word	0x00000000
        /*0050*/ 	.short	0x0001
        /*0052*/ 	.short	0x0008
        /*0054*/ 	.byte	0x00, 0xf5, 0x21, 0x00


	//----- nvinfo : EIATTR_KPARAM_INFO
	.align		4
.L_17:
        /*0058*/ 	.byte	0x04, 0x17
        /*005a*/ 	.short	(.L_19 - .L_18)
.L_18:
        /*005c*/ 	.word	0x00000000
        /*0060*/ 	.short	0x0000
        /*0062*/ 	.short	0x0000
        /*0064*/ 	.byte	0x00, 0xf5, 0x21, 0x00


	//----- nvinfo : EIATTR_SPARSE_MMA_MASK
	.align		4
.L_19:
        /*0068*/ 	.byte	0x03, 0x50
        /*006a*/ 	.short	0x0000


	//----- nvinfo : EIATTR_MAXREG_COUNT
	.align		4
        /*006c*/ 	.byte	0x03, 0x1b
        /*006e*/ 	.short	0x00ff


	//----- nvinfo : EIATTR_NUM_BARRIERS
	.align		4
        /*0070*/ 	.byte	0x02, 0x4c
        /*0072*/ 	.byte	0x01
	.zero		1


	//----- nvinfo : EIATTR_MERCURY_ISA_VERSION
	.align		4
        /*0074*/ 	.byte	0x03, 0x5f
        /*0076*/ 	.short	0x0101


	//----- nvinfo : EIATTR_INT_WARP_WIDE_INSTR_OFFSETS
	.align		4
        /*0078*/ 	.byte	0x04, 0x31
        /*007a*/ 	.short	(.L_21 - .L_20)


	//   ....[0]....
.L_20:
        /*007c*/ 	.word	0x000003d0


	//   ....[1]....
        /*0080*/ 	.word	0x00000460


	//   ....[2]....
        /*0084*/ 	.word	0x00000690


	//   ....[3]....
        /*0088*/ 	.word	0x000006d0


	//   ....[4]....
        /*008c*/ 	.word	0x00000700


	//   ....[5]....
        /*0090*/ 	.word	0x00000720


	//   ....[6]....
        /*0094*/ 	.word	0x00000730


	//----- nvinfo : EIATTR_VRC_CTA_INIT_COUNT
	.align		4
.L_21:
        /*0098*/ 	.byte	0x02, 0x4a
	.zero		1
	.zero		1


	//----- nvinfo : EIATTR_EXIT_INSTR_OFFSETS
	.align		4
        /*009c*/ 	.byte	0x04, 0x1c
        /*009e*/ 	.short	(.L_23 - .L_22)


	//   ....[0]....
.L_22:
        /*00a0*/ 	.word	0x00000090


	//   ....[1]....
        /*00a4*/ 	.word	0x00000890


	//----- nvinfo : EIATTR_CRS_STACK_SIZE
	.align		4
.L_23:
        /*00a8*/ 	.byte	0x04, 0x1e
        /*00aa*/ 	.short	(.L_25 - .L_24)
.L_24:
        /*00ac*/ 	.word	0x00000000


	//----- nvinfo : EIATTR_CBANK_PARAM_SIZE
	.align		4
.L_25:
        /*00b0*/ 	.byte	0x03, 0x19
        /*00b2*/ 	.short	0x0024


	//----- nvinfo : EIATTR_PARAM_CBANK
	.align		4
        /*00b4*/ 	.byte	0x04, 0x0a
        /*00b6*/ 	.short	(.L_27 - .L_26)
	.align		4
.L_26:
        /*00b8*/ 	.word	index@(.nv.constant0._Z6kernelPiS_S_iii)
        /*00bc*/ 	.short	0x0380
        /*00be*/ 	.short	0x0024


	//----- nvinfo : EIATTR_SW_WAR
	.align		4
.L_27:
        /*00c0*/ 	.byte	0x04, 0x36
        /*00c2*/ 	.short	(.L_29 - .L_28)
.L_28:
        /*00c4*/ 	.word	0x00000008
.L_29:


//--------------------- .nv.callgraph             --------------------------
	.section	.nv.callgraph,"",@"SHT_CUDA_CALLGRAPH"
	.align	4
	.sectionentsize	8
	.align		4
        /*0000*/ 	.word	0x00000000
	.align		4
        /*0004*/ 	.word	0xffffffff
	.align		4
        /*0008*/ 	.word	0x00000000
	.align		4
        /*000c*/ 	.word	0xfffffffe
	.align		4
        /*0010*/ 	.word	0x00000000
	.align		4
        /*0014*/ 	.word	0xfffffffd
	.align		4
        /*0018*/ 	.word	0x00000000
	.align		4
        /*001c*/ 	.word	0xfffffffc


//--------------------- .text._Z6kernelPiS_S_iii  --------------------------
	.section	.text._Z6kernelPiS_S_iii,"ax",@progbits
	.align	128
        .global         _Z6kernelPiS_S_iii
        .type           _Z6kernelPiS_S_iii,@function
        .size           _Z6kernelPiS_S_iii,(.L_x_7 - _Z6kernelPiS_S_iii)
        .other          _Z6kernelPiS_S_iii,@"STO_CUDA_ENTRY STV_DEFAULT"
_Z6kernelPiS_S_iii:
.text._Z6kernelPiS_S_iii:
[----:B------:R-:W-:Y:S08]  /*0000*/  LDC R1, c[0x0][0x37c] ;  /* 0x0000df00ff017b82 */ /* 0x000ff00000000800 */
[----:B------:R-:W0:Y:S01]  /*0010*/  S2UR UR5, SR_CgaCtaId ;  /* 0x00000000000579c3 */ /* 0x000e220000008800 */
[----:B------:R-:W1:Y:S01]  /*0020*/  S2R R9, SR_TID.X ;  /* 0x0000000000097919 */ /* 0x000e620000002100 */
[----:B------:R-:W-:Y:S01]  /*0030*/  UMOV UR4, 0x400 ;  /* 0x0000040000047882 */ /* 0x000fe20000000000 */
[----:B------:R-:W1:Y:S01]  /*0040*/  LDCU UR8, c[0x0][0x398] ;  /* 0x00007300ff0877ac */ /* 0x000e620008000800 */
[----:B0-----:R-:W-:-:S09]  /*0050*/  ULEA UR4, UR5, UR4, 0x18 ;  /* 0x0000000405047291 */ /* 0x001fd2000f8ec0ff */
[----:B------:R-:W-:Y:S01]  /*0060*/  STS [UR4], RZ ;  /* 0x000000ffff007988 */ /* 0x000fe20008000804 */
[----:B------:R-:W-:Y:S01]  /*0070*/  BAR.SYNC.DEFER_BLOCKING 0x0 ;  /* 0x0000000000007b1d */ /* 0x000fe20000010000 */
[----:B-1----:R-:W-:-:S13]  /*0080*/  ISETP.GE.U32.AND P0, PT, R9, UR8, PT ;  /* 0x0000000809007c0c */ /* 0x002fda000bf06070 */
[----:B------:R-:W-:Y:S05]  /*0090*/  @P0 EXIT ;  /* 0x000000000000094d */ /* 0x000fea0003800000 */
[----:B------:R-:W-:Y:S01]  /*00a0*/  ISETP.GE.AND P0, PT, R9, UR8, PT ;  /* 0x0000000809007c0c */ /* 0x000fe2000bf06270 */
[----:B------:R-:W0:Y:S01]  /*00b0*/  LDCU.64 UR6, c[0x0][0x358] ;  /* 0x00006b00ff0677ac */ /* 0x000e220008000a00 */
[----:B------:R-:W-:Y:S01]  /*00c0*/  BSSY.RECONVERGENT B0, `(.L_x_0) ;  /* 0x0000073000007945 */ /* 0x000fe20003800200 */
[----:B------:R-:W1:Y:S10]  /*00d0*/  LDCU UR9, c[0x0][0x39c] ;  /* 0x00007380ff0977ac */ /* 0x000e740008000800 */
[----:B------:R-:W-:Y:S05]  /*00e0*/  @P0 BRA `(.L_x_1) ;  /* 0x0000000400c00947 */ /* 0x000fea0003800000 */
[----:B------:R-:W2:Y:S01]  /*00f0*/  LDC R0, c[0x0][0x3a0] ;  /* 0x0000e800ff007b82 */ /* 0x000ea20000000800 */
[----:B------:R-:W-:Y:S01]  /*0100*/  BSSY.RECONVERGENT B1, `(.L_x_2) ;  /* 0x000003b000017945 */ /* 0x000fe20003800200 */
[----:B--2---:R-:W2:Y:S01]  /*0110*/  I2F.U32.RP R6, R0 ;  /* 0x0000000000067306 */ /* 0x004ea20000209000 */
[----:B------:R-:W-:Y:S01]  /*0120*/  IMAD.IADD R4, R9, 0x1, R0 ;  /* 0x0000000109047824 */ /* 0x000fe200078e0200 */
[----:B------:R-:W-:-:S04]  /*0130*/  ISETP.NE.U32.AND P2, PT, R0, RZ, PT ;  /* 0x000000ff0000720c */ /* 0x000fc80003f45070 */
[C---:B------:R-:W-:Y:S02]  /*0140*/  ISETP.GE.AND P0, PT, R4.reuse, UR8, PT ;  /* 0x0000000804007c0c */ /* 0x040fe4000bf06270 */
[----:B------:R-:W-:Y:S02]  /*0150*/  VIMNMX R5, PT, PT, R4, UR8, !PT ;  /* 0x0000000804057c48 */ /* 0x000fe4000ffe0100 */
[----:B------:R-:W-:-:S04]  /*0160*/  SEL R8, RZ, 0x1, P0 ;  /* 0x00000001ff087807 */ /* 0x000fc80000000000 */
[----:B------:R-:W-:Y:S01]  /*0170*/  IADD3 R5, PT, PT, R5, -R4, -R8 ;  /* 0x8000000405057210 */ /* 0x000fe20007ffe808 */
[----:B--2---:R-:W2:Y:S02]  /*0180*/  MUFU.RCP R6, R6 ;  /* 0x0000000600067308 */ /* 0x004ea40000001000 */
[----:B--2---:R-:W-:-:S06]  /*0190*/  IADD3 R2, PT, PT, R6, 0xffffffe, RZ ;  /* 0x0ffffffe06027810 */ /* 0x004fcc0007ffe0ff */
[----:B------:R2:W3:Y:S02]  /*01a0*/  F2I.FTZ.U32.TRUNC.NTZ R3, R2 ;  /* 0x0000000200037305 */ /* 0x0004e4000021f000 */
[----:B--2---:R-:W-:Y:S01]  /*01b0*/  HFMA2 R2, -RZ, RZ, 0, 0 ;  /* 0x00000000ff027431 */ /* 0x004fe200000001ff */
[----:B---3--:R-:W-:-:S05]  /*01c0*/  IADD3 R7, PT, PT, RZ, -R3, RZ ;  /* 0x80000003ff077210 */ /* 0x008fca0007ffe0ff */
[----:B------:R-:W-:-:S04]  /*01d0*/  IMAD R7, R7, R0, RZ ;  /* 0x0000000007077224 */ /* 0x000fc800078e02ff */
[----:B------:R-:W-:Y:S02]  /*01e0*/  IMAD.HI.U32 R6, R3, R7, R2 ;  /* 0x0000000703067227 */ /* 0x000fe400078e0002 */
[----:B------:R-:W2:Y:S04]  /*01f0*/  S2R R7, SR_CTAID.Y ;  /* 0x0000000000077919 */ /* 0x000ea80000002600 */
[----:B------:R-:W-:Y:S02]  /*0200*/  IMAD.HI.U32 R11, R6, R5, RZ ;  /* 0x00000005060b7227 */ /* 0x000fe400078e00ff */
[----:B------:R-:W3:Y:S03]  /*0210*/  S2R R6, SR_CTAID.X ;  /* 0x0000000000067919 */ /* 0x000ee60000002500 */
[----:B------:R-:W-:-:S05]  /*0220*/  IADD3 R2, PT, PT, -R11, RZ, RZ ;  /* 0x000000ff0b027210 */ /* 0x000fca0007ffe1ff */
[----:B------:R-:W-:Y:S02]  /*0230*/  IMAD R5, R0, R2, R5 ;  /* 0x0000000200057224 */ /* 0x000fe400078e0205 */
[----:B------:R-:W4:Y:S03]  /*0240*/  LDC.64 R2, c[0x0][0x380] ;  /* 0x0000e000ff027b82 */ /* 0x000f260000000a00 */
[----:B------:R-:W-:-:S13]  /*0250*/  ISETP.GE.U32.AND P0, PT, R5, R0, PT ;  /* 0x000000000500720c */ /* 0x000fda0003f06070 */
[----:B------:R-:W-:Y:S01]  /*0260*/  @P0 IMAD.IADD R5, R5, 0x1, -R0 ;  /* 0x0000000105050824 */ /* 0x000fe200078e0a00 */
[----:B------:R-:W-:-:S04]  /*0270*/  @P0 IADD3 R11, PT, PT, R11, 0x1, RZ ;  /* 0x000000010b0b0810 */ /* 0x000fc80007ffe0ff */
[----:B------:R-:W-:Y:S02]  /*0280*/  ISETP.GE.U32.AND P1, PT, R5, R0, PT ;  /* 0x000000000500720c */ /* 0x000fe40003f26070 */
[----:B------:R-:W0:Y:S11]  /*0290*/  LDC.64 R4, c[0x0][0x388] ;  /* 0x0000e200ff047b82 */ /* 0x000e360000000a00 */
[----:B------:R-:W-:-:S02]  /*02a0*/  @P1 IADD3 R11, PT, PT, R11, 0x1, RZ ;  /* 0x000000010b0b1810 */ /* 0x000fc40007ffe0ff */
[----:B------:R-:W-:-:S05]  /*02b0*/  @!P2 LOP3.LUT R11, RZ, R0, RZ, 0x33, !PT ;  /* 0x00000000ff0ba212 */ /* 0x000fca00078e33ff */
[----:B------:R-:W-:-:S05]  /*02c0*/  IMAD.IADD R8, R8, 0x1, R11 ;  /* 0x0000000108087824 */ /* 0x000fca00078e020b */
[C---:B------:R-:W-:Y:S02]  /*02d0*/  LOP3.LUT R10, R8.reuse, 0x3, RZ, 0xc0, !PT ;  /* 0x00000003080a7812 */ /* 0x040fe400078ec0ff */
[----:B------:R-:W-:Y:S02]  /*02e0*/  ISETP.GE.U32.AND P0, PT, R8, 0x3, PT ;  /* 0x000000030800780c */ /* 0x000fe40003f06070 */
[----:B------:R-:W-:-:S13]  /*02f0*/  ISETP.NE.AND P1, PT, R10, 0x3, PT ;  /* 0x000000030a00780c */ /* 0x000fda0003f25270 */
[----:B--234-:R-:W-:Y:S05]  /*0300*/  @!P1 BRA `(.L_x_3) ;  /* 0x0000000000689947 */ /* 0x01cfea0003800000 */
[----:B------:R-:W2:Y:S01]  /*0310*/  LDC R22, c[0x0][0x39c] ;  /* 0x0000e700ff167b82 */ /* 0x000ea20000000800 */
[----:B------:R-:W-:-:S04]  /*0320*/  IADD3 R8, PT, PT, R8, 0x1, RZ ;  /* 0x0000000108087810 */ /* 0x000fc80007ffe0ff */
[----:B------:R-:W-:-:S03]  /*0330*/  LOP3.LUT R8, R8, 0x3, RZ, 0xc0, !PT ;  /* 0x0000000308087812 */ /* 0x000fc600078ec0ff */
[----:B------:R-:W3:Y:S01]  /*0340*/  LDC.64 R12, c[0x0][0x380] ;  /* 0x0000e000ff0c7b82 */ /* 0x000ee20000000a00 */
[----:B------:R-:W-:-:S07]  /*0350*/  IADD3 R8, PT, PT, -R8, RZ, RZ ;  /* 0x000000ff08087210 */ /* 0x000fce0007ffe1ff */
[----:B------:R-:W4:Y:S01]  /*0360*/  LDC.64 R10, c[0x0][0x388] ;  /* 0x0000e200ff0a7b82 */ /* 0x000f220000000a00 */
[-C--:B--2---:R-:W-:Y:S02]  /*0370*/  IMAD R19, R9, R22.reuse, R7 ;  /* 0x0000001609137224 */ /* 0x084fe400078e0207 */
[----:B------:R-:W-:-:S07]  /*0380*/  IMAD R21, R6, R22, R9 ;  /* 0x0000001606157224 */ /* 0x000fce00078e0209 */
.L_x_4:
[----:B---3--:R-:W-:-:S04]  /*0390*/  IMAD.WIDE.U32 R16, R21, 0x4, R12 ;  /* 0x0000000415107825 */ /* 0x008fc800078e000c */
[----:B----4-:R-:W-:Y:S02]  /*03a0*/  IMAD.WIDE.U32 R14, R19, 0x4, R10 ;  /* 0x00000004130e7825 */ /* 0x010fe400078e000a */
[----:B0-----:R-:W2:Y:S04]  /*03b0*/  LDG.E R16, desc[UR6][R16.64] ;  /* 0x0000000610107981 */ /* 0x001ea8000c1e1900 */
[----:B------:R-:W2:Y:S01]  /*03c0*/  LDG.E R15, desc[UR6][R14.64] ;  /* 0x000000060e0f7981 */ /* 0x000ea2000c1e1900 */
[----:B------:R-:W-:Y:S01]  /*03d0*/  VOTEU.ANY UR5, UPT, PT ;  /* 0x0000000000057886 */ /* 0x000fe200038e0100 */
[----:B------:R-:W-:Y:S01]  /*03e0*/  IADD3 R8, PT, PT, R8, 0x1, RZ ;  /* 0x0000000108087810 */ /* 0x000fe20007ffe0ff */
[----:B------:R-:W-:Y:S01]  /*03f0*/  UFLO.U32 UR5, UR5 ;  /* 0x00000005000572bd */ /* 0x000fe200080e0000 */
[----:B------:R-:W0:Y:S01]  /*0400*/  S2R R20, SR_LANEID ;  /* 0x0000000000147919 */ /* 0x000e220000000000 */
[----:B------:R-:W-:Y:S01]  /*0410*/  IADD3 R9, PT, PT, R9, R0, RZ ;  /* 0x0000000009097210 */ /* 0x000fe20007ffe0ff */
[----:B------:R-:W-:-:S02]  /*0420*/  IMAD R19, R0, R22, R19 ;  /* 0x0000001600137224 */ /* 0x000fc400078e0213 */
[----:B------:R-:W-:Y:S01]  /*0430*/  IMAD.IADD R21, R21, 0x1, R0 ;  /* 0x0000000115157824 */ /* 0x000fe200078e0200 */
[----:B0-----:R-:W-:Y:S01]  /*0440*/  ISETP.EQ.U32.AND P1, PT, R20, UR5, PT ;  /* 0x0000000514007c0c */ /* 0x001fe2000bf22070 */
[----:B--2---:R-:W-:-:S04]  /*0450*/  IMAD R18, R16, R15, RZ ;  /* 0x0000000f10127224 */ /* 0x004fc800078e02ff */
[----:B------:R-:W0:Y:S02]  /*0460*/  REDUX.SUM UR10, R18 ;  /* 0x00000000120a73c4 */ /* 0x000e24000000c000 */
[----:B0-----:R-:W-:-:S06]  /*0470*/  IMAD.U32 R20, RZ, RZ, UR10 ;  /* 0x0000000aff147e24 */ /* 0x001fcc000f8e00ff */
[----:B------:R2:W-:Y:S01]  /*0480*/  @P1 ATOMS.ADD RZ, [UR4], R20 ;  /* 0x00000014ffff198c */ /* 0x0005e20008000004 */
[----:B------:R-:W-:-:S13]  /*0490*/  ISETP.NE.AND P1, PT, R8, RZ, PT ;  /* 0x000000ff0800720c */ /* 0x000fda0003f25270 */
[----:B--2---:R-:W-:Y:S05]  /*04a0*/  @P1 BRA `(.L_x_4) ;  /* 0xfffffffc00b81947 */ /* 0x004fea000383ffff */
.L_x_3:
[----:B01----:R-:W-:Y:S05]  /*04b0*/  BSYNC.RECONVERGENT B1 ;  /* 0x0000000000017941 */ /* 0x003fea0003800200 */
.L_x_2:
[----:B------:R-:W-:Y:S05]  /*04c0*/  @!P0 BRA `(.L_x_1) ;  /* 0x0000000000c88947 */ /* 0x000fea0003800000 */
.L_x_5:
[C---:B------:R-:W-:Y:S01]  /*04d0*/  IMAD R21, R9.reuse, UR9, R7 ;  /* 0x0000000909157c24 */ /* 0x040fe2000f8e0207 */
[----:B------:R-:W-:Y:S01]  /*04e0*/  IADD3 R14, PT, PT, R9, R0, RZ ;  /* 0x00000000090e7210 */ /* 0x000fe20007ffe0ff */
[----:B------:R-:W-:Y:S02]  /*04f0*/  IMAD R9, R6, UR9, R9 ;  /* 0x0000000906097c24 */ /* 0x000fe4000f8e0209 */
[----:B------:R-:W-:-:S03]  /*0500*/  IMAD.WIDE.U32 R20, R21, 0x4, R4 ;  /* 0x0000000415147825 */ /* 0x000fc600078e0004 */
[CC--:B------:R-:W-:Y:S01]  /*0510*/  IADD3 R11, PT, PT, R9.reuse, R0.reuse, RZ ;  /* 0x00000000090b7210 */ /* 0x0c0fe20007ffe0ff */
[C---:B------:R-:W-:Y:S01]  /*0520*/  IMAD R23, R14.reuse, UR9, R7 ;  /* 0x000000090e177c24 */ /* 0x040fe2000f8e0207 */
[-C--:B------:R-:W-:Y:S01]  /*0530*/  IADD3 R14, PT, PT, R14, R0.reuse, RZ ;  /* 0x000000000e0e7210 */ /* 0x080fe20007ffe0ff */
[----:B------:R-:W-:Y:S01]  /*0540*/  IMAD.WIDE.U32 R18, R9, 0x4, R2 ;  /* 0x0000000409127825 */ /* 0x000fe200078e0002 */
[----:B------:R0:W2:Y:S03]  /*0550*/  LDG.E R8, desc[UR6][R20.64] ;  /* 0x0000000614087981 */ /* 0x0000a6000c1e1900 */
[----:B------:R-:W-:Y:S01]  /*0560*/  IMAD.IADD R25, R11, 0x1, R0 ;  /* 0x000000010b197824 */ /* 0x000fe200078e0200 */
[----:B------:R1:W2:Y:S01]  /*0570*/  LDG.E R9, desc[UR6][R18.64] ;  /* 0x0000000612097981 */ /* 0x0002a2000c1e1900 */
[C---:B------:R-:W-:Y:S01]  /*0580*/  IMAD R17, R14.reuse, UR9, R7 ;  /* 0x000000090e117c24 */ /* 0x040fe2000f8e0207 */
[-C--:B------:R-:W-:Y:S01]  /*0590*/  IADD3 R14, PT, PT, R14, R0.reuse, RZ ;  /* 0x000000000e0e7210 */ /* 0x080fe20007ffe0ff */
[C---:B------:R-:W-:Y:S01]  /*05a0*/  IMAD.WIDE.U32 R12, R25.reuse, 0x4, R2 ;  /* 0x00000004190c7825 */ /* 0x040fe200078e0002 */
[----:B------:R-:W-:-:S03]  /*05b0*/  IADD3 R25, PT, PT, R25, R0, RZ ;  /* 0x0000000019197210 */ /* 0x000fc60007ffe0ff */
[----:B------:R-:W-:Y:S02]  /*05c0*/  IMAD R27, R14, UR9, R7 ;  /* 0x000000090e1b7c24 */ /* 0x000fe4000f8e0207 */
[----:B------:R-:W-:Y:S01]  /*05d0*/  IMAD.WIDE.U32 R10, R11, 0x4, R2 ;  /* 0x000000040b0a7825 */ /* 0x000fe200078e0002 */
[----:B------:R-:W3:Y:S03]  /*05e0*/  LDG.E R12, desc[UR6][R12.64] ;  /* 0x000000060c0c7981 */ /* 0x000ee6000c1e1900 */
[--C-:B------:R-:W-:Y:S02]  /*05f0*/  IMAD.WIDE.U32 R22, R23, 0x4, R4.reuse ;  /* 0x0000000417167825 */ /* 0x100fe400078e0004 */
[----:B------:R-:W4:Y:S02]  /*0600*/  LDG.E R10, desc[UR6][R10.64] ;  /* 0x000000060a0a7981 */ /* 0x000f24000c1e1900 */
[----:B------:R-:W-:-:S02]  /*0610*/  IMAD.WIDE.U32 R16, R17, 0x4, R4 ;  /* 0x0000000411107825 */ /* 0x000fc400078e0004 */
[----:B------:R5:W4:Y:S02]  /*0620*/  LDG.E R15, desc[UR6][R22.64] ;  /* 0x00000006160f7981 */ /* 0x000b24000c1e1900 */
[----:B0-----:R-:W-:Y:S02]  /*0630*/  IMAD.WIDE.U32 R20, R25, 0x4, R2 ;  /* 0x0000000419147825 */ /* 0x001fe400078e0002 */
[----:B------:R-:W3:Y:S02]  /*0640*/  LDG.E R17, desc[UR6][R16.64] ;  /* 0x0000000610117981 */ /* 0x000ee4000c1e1900 */
[----:B-1----:R-:W-:Y:S02]  /*0650*/  IMAD.WIDE.U32 R18, R27, 0x4, R4 ;  /* 0x000000041b127825 */ /* 0x002fe400078e0004 */
[----:B------:R-:W3:Y:S04]  /*0660*/  LDG.E R20, desc[UR6][R20.64] ;  /* 0x0000000614147981 */ /* 0x000ee8000c1e1900 */
[----:B------:R-:W3:Y:S01]  /*0670*/  LDG.E R19, desc[UR6][R18.64] ;  /* 0x0000000612137981 */ /* 0x000ee2000c1e1900 */
[----:B-----5:R-:W0:Y:S01]  /*0680*/  S2R R22, SR_LANEID ;  /* 0x0000000000167919 */ /* 0x020e220000000000 */
[----:B------:R-:W-:-:S02]  /*0690*/  VOTEU.ANY UR5, UPT, PT ;  /* 0x0000000000057886 */ /* 0x000fc400038e0100 */
[----:B------:R-:W-:-:S06]  /*06a0*/  UFLO.U32 UR5, UR5 ;  /* 0x00000005000572bd */ /* 0x000fcc00080e0000 */
[----:B0-----:R-:W-:Y:S01]  /*06b0*/  ISETP.EQ.U32.AND P0, PT, R22, UR5, PT ;  /* 0x0000000516007c0c */ /* 0x001fe2000bf02070 */
[----:B--2---:R-:W-:-:S04]  /*06c0*/  IMAD R8, R9, R8, RZ ;  /* 0x0000000809087224 */ /* 0x004fc800078e02ff */
[----:B------:R-:W0:Y:S01]  /*06d0*/  REDUX.SUM UR10, R8 ;  /* 0x00000000080a73c4 */ /* 0x000e22000000c000 */
[----:B----4-:R-:W-:Y:S02]  /*06e0*/  IMAD R10, R10, R15, RZ ;  /* 0x0000000f0a0a7224 */ /* 0x010fe400078e02ff */
[----:B---3--:R-:W-:-:S05]  /*06f0*/  IMAD R17, R12, R17, RZ ;  /* 0x000000110c117224 */ /* 0x008fca00078e02ff */
[----:B------:R-:W1:Y:S01]  /*0700*/  REDUX.SUM UR11, R10 ;  /* 0x000000000a0b73c4 */ /* 0x000e62000000c000 */
[----:B------:R-:W-:-:S07]  /*0710*/  IMAD R9, R20, R19, RZ ;  /* 0x0000001314097224 */ /* 0x000fce00078e02ff */
[----:B------:R-:W2:Y:S08]  /*0720*/  REDUX.SUM UR12, R17 ;  /* 0x00000000110c73c4 */ /* 0x000eb0000000c000 */
[----:B------:R3:W4:Y:S01]  /*0730*/  REDUX.SUM UR13, R9 ;  /* 0x00000000090d73c4 */ /* 0x000722000000c000 */
[----:B0-----:R-:W-:-:S05]  /*0740*/  MOV R8, UR10 ;  /* 0x0000000a00087c02 */ /* 0x001fca0008000f00 */
[----:B------:R0:W-:Y:S01]  /*0750*/  @P0 ATOMS.ADD RZ, [UR4], R8 ;  /* 0x00000008ffff098c */ /* 0x0001e20008000004 */
[----:B-1----:R-:W-:Y:S01]  /*0760*/  IMAD.U32 R11, RZ, RZ, UR11 ;  /* 0x0000000bff0b7e24 */ /* 0x002fe2000f8e00ff */
[----:B---3--:R-:W-:-:S04]  /*0770*/  IADD3 R9, PT, PT, R14, R0, RZ ;  /* 0x000000000e097210 */ /* 0x008fc80007ffe0ff */
[----:B------:R0:W-:Y:S01]  /*0780*/  @P0 ATOMS.ADD RZ, [UR4], R11 ;  /* 0x0000000bffff098c */ /* 0x0001e20008000004 */
[----:B--2---:R-:W-:-:S05]  /*0790*/  MOV R12, UR12 ;  /* 0x0000000c000c7c02 */ /* 0x004fca0008000f00 */
[----:B------:R0:W-:Y:S01]  /*07a0*/  @P0 ATOMS.ADD RZ, [UR4], R12 ;  /* 0x0000000cffff098c */ /* 0x0001e20008000004 */
[----:B----4-:R-:W-:-:S05]  /*07b0*/  MOV R10, UR13 ;  /* 0x0000000d000a7c02 */ /* 0x010fca0008000f00 */
[----:B------:R0:W-:Y:S01]  /*07c0*/  @P0 ATOMS.ADD RZ, [UR4], R10 ;  /* 0x0000000affff098c */ /* 0x0001e20008000004 */
[----:B------:R-:W-:-:S13]  /*07d0*/  ISETP.GE.AND P0, PT, R9, UR8, PT ;  /* 0x0000000809007c0c */ /* 0x000fda000bf06270 */
[----:B0-----:R-:W-:Y:S05]  /*07e0*/  @!P0 BRA `(.L_x_5) ;  /* 0xfffffffc00388947 */ /* 0x001fea000383ffff */
.L_x_1:
[----:B01----:R-:W-:Y:S05]  /*07f0*/  BSYNC.RECONVERGENT B0 ;  /* 0x0000000000007941 */ /* 0x003fea0003800200 */
.L_x_0:
[----:B------:R-:W-:Y:S08]  /*0800*/  BAR.SYNC.DEFER_BLOCKING 0x0 ;  /* 0x0000000000007b1d */ /* 0x000ff00000010000 */
[----:B------:R-:W0:Y:S01]  /*0810*/  S2UR UR5, SR_CTAID.X ;  /* 0x00000000000579c3 */ /* 0x000e220000002500 */
[----:B------:R-:W0:Y:S07]  /*0820*/  S2R R7, SR_CTAID.Y ;  /* 0x0000000000077919 */ /* 0x000e2e0000002600 */
[----:B------:R-:W0:Y:S08]  /*0830*/  LDC R0, c[0x0][0x39c] ;  /* 0x0000e700ff007b82 */ /* 0x000e300000000800 */
[----:B------:R-:W1:Y:S01]  /*0840*/  LDC.64 R2, c[0x0][0x390] ;  /* 0x0000e400ff027b82 */ /* 0x000e620000000a00 */
[----:B------:R-:W2:Y:S01]  /*0850*/  LDS R5, [UR4] ;  /* 0x00000004ff057984 */ /* 0x000ea20008000800 */
[----:B0-----:R-:W-:-:S04]  /*0860*/  IMAD R7, R0, UR5, R7 ;  /* 0x0000000500077c24 */ /* 0x001fc8000f8e0207 */
[----:B-1----:R-:W-:-:S05]  /*0870*/  IMAD.WIDE.U32 R2, R7, 0x4, R2 ;  /* 0x0000000407027825 */ /* 0x002fca00078e0002 */
[----:B--2---:R-:W-:Y:S01]  /*0880*/  STG.E desc[UR6][R2.64], R5 ;  /* 0x0000000502007986 */ /* 0x004fe2000c101906 */
[----:B------:R-:W-:Y:S05]  /*0890*/  EXIT ;  /* 0x000000000000794d */ /* 0x000fea0003800000 */
.L_x_6:
[----:B------:R-:W-:-:S00]  /*08a0*/  BRA `(.L_x_6) ;  /* 0xfffffffc00fc7947 */ /* 0x000fc0000383ffff */
[----:B------:R-:W-:-:S00]  /*08b0*/  NOP ;  /* 0x0000000000007918 */ /* 0x000fc00000000000 */
        /* <DEDUP_REMOVED lines=12> */
.L_x_7:


//--------------------- .nv.shared._Z6kernelPiS_S_iii --------------------------
	.section	.nv.shared._Z6kernelPiS_S_iii,"aw",@nobits
	.sectionflags	@""
	.align	4
.nv.shared._Z6kernelPiS_S_iii:
	.zero		1028


//--------------------- .nv.shared.reserved.0     --------------------------
	.section	.nv.shared.reserved.0,"aw",@nobits
	.weak		__nv_reservedSMEM_offset_0_alias
	.size		__nv_reservedSMEM_offset_0_alias, 0, 64
	.other		__nv_reservedSMEM_offset_0_alias,@"STO_CUDA_RESERVED_SHARED STV_DEFAULT"
__nv_reservedSMEM_offset_0_alias:
	.zero		0
	.zero		64


//--------------------- .nv.constant0._Z6kernelPiS_S_iii --------------------------
	.section	.nv.constant0._Z6kernelPiS_S_iii,"a",@progbits
	.sectionflags	@""
	.align	4
.nv.constant0._Z6kernelPiS_S_iii:
	.zero		932


//--------------------- SYMBOLS --------------------------

	.type		.nv.reservedSmem.offset0,@object
	.size		.nv.reservedSmem.offset0,0x4
	.type		.nv.reservedSmem.cap,@object
	.size		.nv.reservedSmem.cap,0x4
